//
// Generated by NVIDIA NVVM Compiler
//
// Compiler Build ID: CL-36424714
// Cuda compilation tools, release 13.0, V13.0.88
// Based on NVVM 20.0.0
//

.version 9.0
.target sm_100
.address_size 64

	// .globl	_Z5hellov
.extern .func  (.param .b32 func_retval0) vprintf
(
	.param .b64 vprintf_param_0,
	.param .b64 vprintf_param_1
)
;
.global .align 1 .b8 $str[15] = {104, 101, 108, 108, 111, 32, 119, 111, 114, 108, 100, 32, 33, 10};

.visible .entry _Z5hellov()
{
	.reg .b32 	%r<3>;
	.reg .b64 	%rd<3>;

	mov.u64 	%rd1, $str;
	cvta.global.u64 	%rd2, %rd1;
	{ // callseq 0, 0
	.param .b64 param0;
	st.param.b64 	[param0], %rd2;
	.param .b64 param1;
	st.param.b64 	[param1], 0;
	.param .b32 retval0;
	call.uni (retval0), 
	vprintf, 
	(
	param0, 
	param1
	);
	ld.param.b32 	%r1, [retval0];
	} // callseq 0
	ret;

}


// ===== COMPILED SASS (sm_100) =====

	.target	sm_100

	.elftype	@"ET_EXEC"


//--------------------- .note.nv.tkinfo           --------------------------
	.section	.note.nv.tkinfo,"",@"SHT_NOTE"
	.sectionflags	@"SHF_NOTE_NV_TKINFO"
	.tkinfo
        /*0018*/ 	.word	0x00000002
        /*0030*/ 	.string	""
        /*0030*/ 	.string	"ptxas"
        /*0030*/ 	.string	"Cuda compilation tools, release 13.0, V13.0.88"
        /*0030*/ 	.string	"Build cuda_13.0.r13.0/compiler.36424714_0"
        /*0030*/ 	.string	"-arch sm_100 -m 64 "



//--------------------- .note.nv.cuinfo           --------------------------
	.section	.note.nv.cuinfo,"",@"SHT_NOTE"
	.sectionflags	@"SHF_NOTE_NV_CUINFO"
        /*0018*/ 	.short	0x0002
        /*001a*/ 	.short	0x0064
        /*001c*/ 	.short	0x0082
	.zero		2


//--------------------- .nv.info                  --------------------------
	.section	.nv.info,"",@"SHT_CUDA_INFO"
	.align	4


	//----- nvinfo : EIATTR_REGCOUNT
	.align		4
        /*0000*/ 	.byte	0x04, 0x2f
        /*0002*/ 	.short	(.L_2 - .L_1)
	.align		4
.L_1:
        /*0004*/ 	.word	index@(_Z5hellov)
        /*0008*/ 	.word	0x00000018


	//----- nvinfo : EIATTR_FRAME_SIZE
	.align		4
.L_2:
        /*000c*/ 	.byte	0x04, 0x11
        /*000e*/ 	.short	(.L_4 - .L_3)
	.align		4
.L_3:
        /*0010*/ 	.word	index@(_Z5hellov)
        /*0014*/ 	.word	0x00000000


	//----- nvinfo : EIATTR_MIN_STACK_SIZE
	.align		4
.L_4:
        /*0018*/ 	.byte	0x04, 0x12
        /*001a*/ 	.short	(.L_6 - .L_5)
	.align		4
.L_5:
        /*001c*/ 	.word	index@(_Z5hellov)
        /*0020*/ 	.word	0x00000000
.L_6:


//--------------------- .nv.compat                --------------------------
	.section	.nv.compat,"",@"SHT_CUDA_COMPAT_INFO"
	.align	4
        /*0000*/ 	.byte	0x02, 0x09, 0x00, 0x00, 0x02, 0x02, 0x01, 0x00, 0x02, 0x05, 0x05, 0x00, 0x03, 0x07, 0x01, 0x01
        /*0010*/ 	.byte	0x02, 0x03, 0x00, 0x00, 0x02, 0x06, 0x01, 0x00, 0x04, 0x0b, 0x08, 0x00, 0x09, 0x00, 0x00, 0x00
        /*0020*/ 	.byte	0x00, 0x00, 0x00, 0x00


//--------------------- .nv.info._Z5hellov        --------------------------
	.section	.nv.info._Z5hellov,"",@"SHT_CUDA_INFO"
	.sectionflags	@""
	.align	4


	//----- nvinfo : EIATTR_CUDA_API_VERSION
	.align		4
        /*0000*/ 	.byte	0x04, 0x37
        /*0002*/ 	.short	(.L_8 - .L_7)
.L_7:
        /*0004*/ 	.word	0x00000082


	//----- nvinfo : EIATTR_SPARSE_MMA_MASK
	.align		4
.L_8:
        /*0008*/ 	.byte	0x03, 0x50
        /*000a*/ 	.short	0x0000


	//----- nvinfo : EIATTR_MAXREG_COUNT
	.align		4
        /*000c*/ 	.byte	0x03, 0x1b
        /*000e*/ 	.short	0x00ff


	//----- nvinfo : EIATTR_EXTERNS
	.align		4
        /*0010*/ 	.byte	0x04, 0x0f
        /*0012*/ 	.short	(.L_10 - .L_9)


	//   ....[0]....
	.align		4
.L_9:
        /*0014*/ 	.word	index@(vprintf)


	//----- nvinfo : EIATTR_MERCURY_ISA_VERSION
	.align		4
.L_10:
        /*0018*/ 	.byte	0x03, 0x5f
        /*001a*/ 	.short	0x0101


	//----- nvinfo : EIATTR_VRC_CTA_INIT_COUNT
	.align		4
        /*001c*/ 	.byte	0x02, 0x4a
	.zero		1
	.zero		1


	//----- nvinfo : EIATTR_SYSCALL_OFFSETS
	.align		4
        /*0020*/ 	.byte	0x04, 0x46
        /*0022*/ 	.short	(.L_12 - .L_11)


	//   ....[0]....
.L_11:
        /*0024*/ 	.word	0x00000080


	//----- nvinfo : EIATTR_EXIT_INSTR_OFFSETS
	.align		4
.L_12:
        /*0028*/ 	.byte	0x04, 0x1c
        /*002a*/ 	.short	(.L_14 - .L_13)


	//   ....[0]....
.L_13:
        /*002c*/ 	.word	0x00000090


	//----- nvinfo : EIATTR_SW_WAR
	.align		4
.L_14:
        /*0030*/ 	.byte	0x04, 0x36
        /*0032*/ 	.short	(.L_16 - .L_15)
.L_15:
        /*0034*/ 	.word	0x00000008
.L_16:


//--------------------- .nv.callgraph             --------------------------
	.section	.nv.callgraph,"",@"SHT_CUDA_CALLGRAPH"
	.align	4
	.sectionentsize	8
	.align		4
        /*0000*/ 	.word	0x00000000
	.align		4
        /*0004*/ 	.word	0xffffffff
	.align		4
        /*0008*/ 	.word	index@(_Z5hellov)
	.align		4
        /*000c*/ 	.word	index@(vprintf)
	.align		4
        /*0010*/ 	.word	0x00000000
	.align		4
        /*0014*/ 	.word	0xfffffffe
	.align		4
        /*0018*/ 	.word	0x00000000
	.align		4
        /*001c*/ 	.word	0xfffffffd
	.align		4
        /*0020*/ 	.word	0x00000000
	.align		4
        /*0024*/ 	.word	0xfffffffc


//--------------------- .nv.constant4             --------------------------
	.section	.nv.constant4,"a",@progbits
	.align	8
	.align		8
.nv.constant4:
        /*0000*/ 	.dword	vprintf
	.align		8
        /*0008*/ 	.dword	$str


//--------------------- .text._Z5hellov           --------------------------
	.section	.text._Z5hellov,"ax",@progbits
	.align	128
        .global         _Z5hellov
        .type           _Z5hellov,@function
        .size           _Z5hellov,(.L_x_2 - _Z5hellov)
        .other          _Z5hellov,@"STO_CUDA_ENTRY STV_DEFAULT"
_Z5hellov:
.text._Z5hellov:
[----:B------:R-:W0:Y:S01]  /*0000*/  LDC R1, c[0x0][0x37c] ;  /* 0x0000df00ff017b82 */ /* 0x000e220000000800 */
[----:B------:R-:W-:Y:S01]  /*0010*/  MOV R0, 0x0 ;  /* 0x0000000000007802 */ /* 0x000fe20000000f00 */
[----:B------:R-:W1:Y:S01]  /*0020*/  LDCU.64 UR4, c[0x4][0x8] ;  /* 0x01000100ff0477ac */ /* 0x000e620008000a00 */
[----:B------:R-:W-:-:S05]  /*0030*/  CS2R R6, SRZ ;  /* 0x0000000000067805 */ /* 0x000fca000001ff00 */
[----:B------:R2:W3:Y:S01]  /*0040*/  LDC.64 R2, c[0x4][R0] ;  /* 0x0100000000027b82 */ /* 0x0004e20000000a00 */
[----:B-1----:R-:W-:Y:S02]  /*0050*/  IMAD.U32 R4, RZ, RZ, UR4 ;  /* 0x00000004ff047e24 */ /* 0x002fe4000f8e00ff */
[----:B--2---:R-:W-:-:S07]  /*0060*/  IMAD.U32 R5, RZ, RZ, UR5 ;  /* 0x00000005ff057e24 */ /* 0x004fce000f8e00ff */
[----:B------:R-:W-:-:S07]  /*0070*/  LEPC R20, `(.L_x_0) ;  /* 0x000000001014794e */ /* 0x000fce0000000000 */
[----:B0--3--:R-:W-:Y:S05]  /*0080*/  CALL.ABS.NOINC R2 ;  /* 0x0000000002007343 */ /* 0x009fea0003c00000 */
.L_x_0:
[----:B------:R-:W-:Y:S05]  /*0090*/  EXIT ;  /* 0x000000000000794d */ /* 0x000fea0003800000 */
.L_x_1:
[----:B------:R-:W-:-:S00]  /*00a0*/  BRA `(.L_x_1) ;  /* 0xfffffffc00fc7947 */ /* 0x000fc0000383ffff */
[----:B------:R-:W-:-:S00]  /*00b0*/  NOP ;  /* 0x0000000000007918 */ /* 0x000fc00000000000 */
        /* <DEDUP_REMOVED lines=12> */
.L_x_2:


//--------------------- .nv.global.init           --------------------------
	.section	.nv.global.init,"aw",@progbits
.nv.global.init:
	.type		$str,@object
	.size		$str,(.L_0 - $str)
$str:
        /*0000*/ 	.byte	0x68, 0x65, 0x6c, 0x6c, 0x6f, 0x20, 0x77, 0x6f, 0x72, 0x6c, 0x64, 0x20, 0x21, 0x0a, 0x00
.L_0:


//--------------------- .nv.shared.reserved.0     --------------------------
	.section	.nv.shared.reserved.0,"aw",@nobits
	.weak		__nv_reservedSMEM_offset_0_alias
	.size		__nv_reservedSMEM_offset_0_alias, 0, 64
	.other		__nv_reservedSMEM_offset_0_alias,@"STO_CUDA_RESERVED_SHARED STV_DEFAULT"
__nv_reservedSMEM_offset_0_alias:
	.zero		0
	.zero		64


//--------------------- .nv.constant0._Z5hellov   --------------------------
	.section	.nv.constant0._Z5hellov,"a",@progbits
	.sectionflags	@""
	.align	4
.nv.constant0._Z5hellov:
	.zero		896


//--------------------- SYMBOLS --------------------------

	.type		.nv.reservedSmem.offset0,@object
	.size		.nv.reservedSmem.offset0,0x4
	.type		vprintf,@function
